//
// Generated by NVIDIA NVVM Compiler
//
// Compiler Build ID: CL-36424714
// Cuda compilation tools, release 13.0, V13.0.88
// Based on NVVM 20.0.0
//

.version 9.0
.target sm_100
.address_size 64

	// .globl	_Z14distanceKernelPfS_S_
.extern .func  (.param .b32 func_retval0) vprintf
(
	.param .b64 vprintf_param_0,
	.param .b64 vprintf_param_1
)
;
.global .align 1 .b8 $str[19] = {65, 100, 100, 105, 110, 103, 32, 37, 102, 32, 97, 110, 100, 32, 37, 102, 32, 10};
.global .align 1 .b8 $str$1[26] = {70, 105, 110, 105, 115, 104, 101, 100, 32, 102, 114, 111, 109, 32, 116, 104, 114, 101, 97, 100, 32, 37, 100, 32, 10};
.global .align 1 .b8 $str$2[5] = {37, 102, 46, 10};

.visible .entry _Z14distanceKernelPfS_S_(
	.param .u64 .ptr .align 1 _Z14distanceKernelPfS_S__param_0,
	.param .u64 .ptr .align 1 _Z14distanceKernelPfS_S__param_1,
	.param .u64 .ptr .align 1 _Z14distanceKernelPfS_S__param_2
)
{
	.local .align 16 .b8 	__local_depot0[16];
	.reg .b64 	%SP;
	.reg .b64 	%SPL;
	.reg .b32 	%r<11>;
	.reg .b32 	%f<7>;
	.reg .b64 	%rd<19>;
	.reg .b64 	%fd<4>;

	mov.u64 	%SPL, __local_depot0;
	cvta.local.u64 	%SP, %SPL;
	ld.param.u64 	%rd1, [_Z14distanceKernelPfS_S__param_0];
	ld.param.u64 	%rd2, [_Z14distanceKernelPfS_S__param_1];
	ld.param.u64 	%rd3, [_Z14distanceKernelPfS_S__param_2];
	cvta.to.global.u64 	%rd4, %rd1;
	cvta.to.global.u64 	%rd5, %rd3;
	cvta.to.global.u64 	%rd6, %rd2;
	add.u64 	%rd7, %SP, 0;
	add.u64 	%rd8, %SPL, 0;
	mov.u32 	%r1, %ctaid.x;
	mov.u32 	%r2, %ntid.x;
	mov.u32 	%r3, %tid.x;
	mad.lo.s32 	%r4, %r1, %r2, %r3;
	mul.wide.s32 	%rd9, %r4, 4;
	add.s64 	%rd10, %rd6, %rd9;
	ld.global.f32 	%f1, [%rd10];
	cvt.f64.f32 	%fd1, %f1;
	add.s64 	%rd11, %rd5, %rd9;
	ld.global.f32 	%f2, [%rd11];
	cvt.f64.f32 	%fd2, %f2;
	st.local.v2.f64 	[%rd8], {%fd1, %fd2};
	mov.u64 	%rd12, $str;
	cvta.global.u64 	%rd13, %rd12;
	{ // callseq 0, 0
	.param .b64 param0;
	st.param.b64 	[param0], %rd13;
	.param .b64 param1;
	st.param.b64 	[param1], %rd7;
	.param .b32 retval0;
	call.uni (retval0), 
	vprintf, 
	(
	param0, 
	param1
	);
	ld.param.b32 	%r5, [retval0];
	} // callseq 0
	ld.global.f32 	%f3, [%rd10];
	ld.global.f32 	%f4, [%rd11];
	add.f32 	%f5, %f3, %f4;
	add.s64 	%rd14, %rd4, %rd9;
	st.global.f32 	[%rd14], %f5;
	st.local.u32 	[%rd8], %r4;
	mov.u64 	%rd15, $str$1;
	cvta.global.u64 	%rd16, %rd15;
	{ // callseq 1, 0
	.param .b64 param0;
	st.param.b64 	[param0], %rd16;
	.param .b64 param1;
	st.param.b64 	[param1], %rd7;
	.param .b32 retval0;
	call.uni (retval0), 
	vprintf, 
	(
	param0, 
	param1
	);
	ld.param.b32 	%r7, [retval0];
	} // callseq 1
	ld.global.f32 	%f6, [%rd14];
	cvt.f64.f32 	%fd3, %f6;
	st.local.f64 	[%rd8], %fd3;
	mov.u64 	%rd17, $str$2;
	cvta.global.u64 	%rd18, %rd17;
	{ // callseq 2, 0
	.param .b64 param0;
	st.param.b64 	[param0], %rd18;
	.param .b64 param1;
	st.param.b64 	[param1], %rd7;
	.param .b32 retval0;
	call.uni (retval0), 
	vprintf, 
	(
	param0, 
	param1
	);
	ld.param.b32 	%r9, [retval0];
	} // callseq 2
	ret;

}


// ===== COMPILED SASS (sm_100) =====

	.target	sm_100

	.elftype	@"ET_EXEC"


//--------------------- .note.nv.tkinfo           --------------------------
	.section	.note.nv.tkinfo,"",@"SHT_NOTE"
	.sectionflags	@"SHF_NOTE_NV_TKINFO"
	.tkinfo
        /*0018*/ 	.word	0x00000002
        /*0030*/ 	.string	""
        /*0030*/ 	.string	"ptxas"
        /*0030*/ 	.string	"Cuda compilation tools, release 13.0, V13.0.88"
        /*0030*/ 	.string	"Build cuda_13.0.r13.0/compiler.36424714_0"
        /*0030*/ 	.string	"-arch sm_100 -m 64 "



//--------------------- .note.nv.cuinfo           --------------------------
	.section	.note.nv.cuinfo,"",@"SHT_NOTE"
	.sectionflags	@"SHF_NOTE_NV_CUINFO"
        /*0018*/ 	.short	0x0002
        /*001a*/ 	.short	0x0064
        /*001c*/ 	.short	0x0082
	.zero		2


//--------------------- .nv.info                  --------------------------
	.section	.nv.info,"",@"SHT_CUDA_INFO"
	.align	4


	//----- nvinfo : EIATTR_REGCOUNT
	.align		4
        /*0000*/ 	.byte	0x04, 0x2f
        /*0002*/ 	.short	(.L_4 - .L_3)
	.align		4
.L_3:
        /*0004*/ 	.word	index@(_Z14distanceKernelPfS_S_)
        /*0008*/ 	.word	0x0000001d


	//----- nvinfo : EIATTR_FRAME_SIZE
	.align		4
.L_4:
        /*000c*/ 	.byte	0x04, 0x11
        /*000e*/ 	.short	(.L_6 - .L_5)
	.align		4
.L_5:
        /*0010*/ 	.word	index@(_Z14distanceKernelPfS_S_)
        /*0014*/ 	.word	0x00000010


	//----- nvinfo : EIATTR_MIN_STACK_SIZE
	.align		4
.L_6:
        /*0018*/ 	.byte	0x04, 0x12
        /*001a*/ 	.short	(.L_8 - .L_7)
	.align		4
.L_7:
        /*001c*/ 	.word	index@(_Z14distanceKernelPfS_S_)
        /*0020*/ 	.word	0x00000010
.L_8:


//--------------------- .nv.compat                --------------------------
	.section	.nv.compat,"",@"SHT_CUDA_COMPAT_INFO"
	.align	4
        /*0000*/ 	.byte	0x02, 0x09, 0x00, 0x00, 0x02, 0x02, 0x01, 0x00, 0x02, 0x05, 0x05, 0x00, 0x03, 0x07, 0x01, 0x01
        /*0010*/ 	.byte	0x02, 0x03, 0x00, 0x00, 0x02, 0x06, 0x01, 0x00, 0x04, 0x0b, 0x08, 0x00, 0x09, 0x00, 0x00, 0x00
        /*0020*/ 	.byte	0x00, 0x00, 0x00, 0x00


//--------------------- .nv.info._Z14distanceKernelPfS_S_ --------------------------
	.section	.nv.info._Z14distanceKernelPfS_S_,"",@"SHT_CUDA_INFO"
	.sectionflags	@""
	.align	4


	//----- nvinfo : EIATTR_CUDA_API_VERSION
	.align		4
        /*0000*/ 	.byte	0x04, 0x37
        /*0002*/ 	.short	(.L_10 - .L_9)
.L_9:
        /*0004*/ 	.word	0x00000082


	//----- nvinfo : EIATTR_KPARAM_INFO
	.align		4
.L_10:
        /*0008*/ 	.byte	0x04, 0x17
        /*000a*/ 	.short	(.L_12 - .L_11)
.L_11:
        /*000c*/ 	.word	0x00000000
        /*0010*/ 	.short	0x0002
        /*0012*/ 	.short	0x0010
        /*0014*/ 	.byte	0x00, 0xf5, 0x21, 0x00


	//----- nvinfo : EIATTR_KPARAM_INFO
	.align		4
.L_12:
        /*0018*/ 	.byte	0x04, 0x17
        /*001a*/ 	.short	(.L_14 - .L_13)
.L_13:
        /*001c*/ 	.word	0x00000000
        /*0020*/ 	.short	0x0001
        /*0022*/ 	.short	0x0008
        /*0024*/ 	.byte	0x00, 0xf5, 0x21, 0x00


	//----- nvinfo : EIATTR_KPARAM_INFO
	.align		4
.L_14:
        /*0028*/ 	.byte	0x04, 0x17
        /*002a*/ 	.short	(.L_16 - .L_15)
.L_15:
        /*002c*/ 	.word	0x00000000
        /*0030*/ 	.short	0x0000
        /*0032*/ 	.short	0x0000
        /*0034*/ 	.byte	0x00, 0xf5, 0x21, 0x00


	//----- nvinfo : EIATTR_SPARSE_MMA_MASK
	.align		4
.L_16:
        /*0038*/ 	.byte	0x03, 0x50
        /*003a*/ 	.short	0x0000


	//----- nvinfo : EIATTR_MAXREG_COUNT
	.align		4
        /*003c*/ 	.byte	0x03, 0x1b
        /*003e*/ 	.short	0x00ff


	//----- nvinfo : EIATTR_EXTERNS
	.align		4
        /*0040*/ 	.byte	0x04, 0x0f
        /*0042*/ 	.short	(.L_18 - .L_17)


	//   ....[0]....
	.align		4
.L_17:
        /*0044*/ 	.word	index@(vprintf)


	//----- nvinfo : EIATTR_MERCURY_ISA_VERSION
	.align		4
.L_18:
        /*0048*/ 	.byte	0x03, 0x5f
        /*004a*/ 	.short	0x0101


	//----- nvinfo : EIATTR_VRC_CTA_INIT_COUNT
	.align		4
        /*004c*/ 	.byte	0x02, 0x4a
	.zero		1
	.zero		1


	//----- nvinfo : EIATTR_SYSCALL_OFFSETS
	.align		4
        /*0050*/ 	.byte	0x04, 0x46
        /*0052*/ 	.short	(.L_20 - .L_19)


	//   ....[0]....
.L_19:
        /*0054*/ 	.word	0x000001c0


	//   ....[1]....
        /*0058*/ 	.word	0x000002b0


	//   ....[2]....
        /*005c*/ 	.word	0x00000360


	//----- nvinfo : EIATTR_EXIT_INSTR_OFFSETS
	.align		4
.L_20:
        /*0060*/ 	.byte	0x04, 0x1c
        /*0062*/ 	.short	(.L_22 - .L_21)


	//   ....[0]....
.L_21:
        /*0064*/ 	.word	0x00000370


	//----- nvinfo : EIATTR_CBANK_PARAM_SIZE
	.align		4
.L_22:
        /*0068*/ 	.byte	0x03, 0x19
        /*006a*/ 	.short	0x0018


	//----- nvinfo : EIATTR_PARAM_CBANK
	.align		4
        /*006c*/ 	.byte	0x04, 0x0a
        /*006e*/ 	.short	(.L_24 - .L_23)
	.align		4
.L_23:
        /*0070*/ 	.word	index@(.nv.constant0._Z14distanceKernelPfS_S_)
        /*0074*/ 	.short	0x0380
        /*0076*/ 	.short	0x0018


	//----- nvinfo : EIATTR_SW_WAR
	.align		4
.L_24:
        /*0078*/ 	.byte	0x04, 0x36
        /*007a*/ 	.short	(.L_26 - .L_25)
.L_25:
        /*007c*/ 	.word	0x00000008
.L_26:


//--------------------- .nv.callgraph             --------------------------
	.section	.nv.callgraph,"",@"SHT_CUDA_CALLGRAPH"
	.align	4
	.sectionentsize	8
	.align		4
        /*0000*/ 	.word	0x00000000
	.align		4
        /*0004*/ 	.word	0xffffffff
	.align		4
        /*0008*/ 	.word	index@(_Z14distanceKernelPfS_S_)
	.align		4
        /*000c*/ 	.word	index@(vprintf)
	.align		4
        /*0010*/ 	.word	0x00000000
	.align		4
        /*0014*/ 	.word	0xfffffffe
	.align		4
        /*0018*/ 	.word	0x00000000
	.align		4
        /*001c*/ 	.word	0xfffffffd
	.align		4
        /*0020*/ 	.word	0x00000000
	.align		4
        /*0024*/ 	.word	0xfffffffc


//--------------------- .nv.constant4             --------------------------
	.section	.nv.constant4,"a",@progbits
	.align	8
	.align		8
.nv.constant4:
        /*0000*/ 	.dword	vprintf
	.align		8
        /*0008*/ 	.dword	$str
	.align		8
        /*0010*/ 	.dword	$str$1
	.align		8
        /*0018*/ 	.dword	$str$2


//--------------------- .text._Z14distanceKernelPfS_S_ --------------------------
	.section	.text._Z14distanceKernelPfS_S_,"ax",@progbits
	.align	128
        .global         _Z14distanceKernelPfS_S_
        .type           _Z14distanceKernelPfS_S_,@function
        .size           _Z14distanceKernelPfS_S_,(.L_x_4 - _Z14distanceKernelPfS_S_)
        .other          _Z14distanceKernelPfS_S_,@"STO_CUDA_ENTRY STV_DEFAULT"
_Z14distanceKernelPfS_S_:
.text._Z14distanceKernelPfS_S_:
[----:B------:R-:W0:Y:S01]  /*0000*/  LDC R1, c[0x0][0x37c] ;  /* 0x0000df00ff017b82 */ /* 0x000e220000000800 */
[----:B------:R-:W1:Y:S01]  /*0010*/  S2R R3, SR_TID.X ;  /* 0x0000000000037919 */ /* 0x000e620000002100 */
[----:B------:R-:W2:Y:S06]  /*0020*/  LDCU UR5, c[0x0][0x2fc] ;  /* 0x00005f80ff0577ac */ /* 0x000eac0008000800 */
[----:B------:R-:W1:Y:S01]  /*0030*/  S2UR UR4, SR_CTAID.X ;  /* 0x00000000000479c3 */ /* 0x000e620000002500 */
[----:B0-----:R-:W-:Y:S01]  /*0040*/  VIADD R1, R1, 0xfffffff0 ;  /* 0xfffffff001017836 */ /* 0x001fe20000000000 */
[----:B------:R-:W0:Y:S06]  /*0050*/  LDCU.64 UR36, c[0x0][0x358] ;  /* 0x00006b00ff2477ac */ /* 0x000e2c0008000a00 */
[----:B------:R-:W3:Y:S08]  /*0060*/  LDC.64 R18, c[0x0][0x388] ;  /* 0x0000e200ff127b82 */ /* 0x000ef00000000a00 */
[----:B------:R-:W4:Y:S01]  /*0070*/  LDC.64 R16, c[0x0][0x390] ;  /* 0x0000e400ff107b82 */ /* 0x000f220000000a00 */
[----:B------:R-:W-:Y:S01]  /*0080*/  MOV R2, 0x0 ;  /* 0x0000000000027802 */ /* 0x000fe20000000f00 */
[----:B------:R-:W5:Y:S06]  /*0090*/  LDCU.64 UR6, c[0x4][0x8] ;  /* 0x01000100ff0677ac */ /* 0x000f6c0008000a00 */
[----:B------:R-:W1:Y:S02]  /*00a0*/  LDC R24, c[0x0][0x360] ;  /* 0x0000d800ff187b82 */ /* 0x000e640000000800 */
[----:B-1----:R-:W-:-:S04]  /*00b0*/  IMAD R24, R24, UR4, R3 ;  /* 0x0000000418187c24 */ /* 0x002fc8000f8e0203 */
[----:B---3--:R-:W-:-:S04]  /*00c0*/  IMAD.WIDE R18, R24, 0x4, R18 ;  /* 0x0000000418127825 */ /* 0x008fc800078e0212 */
[----:B----4-:R-:W-:Y:S01]  /*00d0*/  IMAD.WIDE R16, R24, 0x4, R16 ;  /* 0x0000000418107825 */ /* 0x010fe200078e0210 */
[----:B0-----:R-:W3:Y:S04]  /*00e0*/  LDG.E R0, desc[UR36][R18.64] ;  /* 0x0000002412007981 */ /* 0x001ee8000c1e1900 */
[----:B------:R-:W4:Y:S01]  /*00f0*/  LDG.E R10, desc[UR36][R16.64] ;  /* 0x00000024100a7981 */ /* 0x000f22000c1e1900 */
[----:B------:R-:W0:Y:S01]  /*0100*/  LDCU UR4, c[0x0][0x2f8] ;  /* 0x00005f00ff0477ac */ /* 0x000e220008000800 */
[----:B------:R1:W1:Y:S01]  /*0110*/  LDC.64 R12, c[0x4][R2] ;  /* 0x01000000020c7b82 */ /* 0x0002620000000a00 */
[----:B-----5:R-:W-:Y:S01]  /*0120*/  MOV R4, UR6 ;  /* 0x0000000600047c02 */ /* 0x020fe20008000f00 */
[----:B------:R-:W-:Y:S01]  /*0130*/  IMAD.U32 R5, RZ, RZ, UR7 ;  /* 0x00000007ff057e24 */ /* 0x000fe2000f8e00ff */
[----:B0-----:R-:W-:-:S04]  /*0140*/  IADD3 R25, P0, PT, R1, UR4, RZ ;  /* 0x0000000401197c10 */ /* 0x001fc8000ff1e0ff */
[----:B------:R-:W-:Y:S01]  /*0150*/  MOV R6, R25 ;  /* 0x0000001900067202 */ /* 0x000fe20000000f00 */
[----:B--2---:R-:W-:-:S04]  /*0160*/  IMAD.X R26, RZ, RZ, UR5, P0 ;  /* 0x00000005ff1a7e24 */ /* 0x004fc800080e06ff */
[----:B------:R-:W-:Y:S01]  /*0170*/  IMAD.MOV.U32 R7, RZ, RZ, R26 ;  /* 0x000000ffff077224 */ /* 0x000fe200078e001a */
[----:B---3--:R-:W-:Y:S08]  /*0180*/  F2F.F64.F32 R8, R0 ;  /* 0x0000000000087310 */ /* 0x008ff00000201800 */
[----:B----4-:R-:W0:Y:S02]  /*0190*/  F2F.F64.F32 R10, R10 ;  /* 0x0000000a000a7310 */ /* 0x010e240000201800 */
[----:B01----:R0:W-:Y:S02]  /*01a0*/  STL.128 [R1], R8 ;  /* 0x0000000801007387 */ /* 0x0031e40000100c00 */
[----:B------:R-:W-:-:S07]  /*01b0*/  LEPC R20, `(.L_x_0) ;  /* 0x000000001014794e */ /* 0x000fce0000000000 */
[----:B0-----:R-:W-:Y:S05]  /*01c0*/  CALL.ABS.NOINC R12 ;  /* 0x000000000c007343 */ /* 0x001fea0003c00000 */
.L_x_0:
[----:B------:R-:W2:Y:S01]  /*01d0*/  LDG.E R3, desc[UR36][R18.64] ;  /* 0x0000002412037981 */ /* 0x000ea2000c1e1900 */
[----:B------:R-:W0:Y:S01]  /*01e0*/  LDC.64 R22, c[0x0][0x380] ;  /* 0x0000e000ff167b82 */ /* 0x000e220000000a00 */
[----:B------:R-:W1:Y:S02]  /*01f0*/  LDCU.64 UR4, c[0x4][0x10] ;  /* 0x01000200ff0477ac */ /* 0x000e640008000a00 */
[----:B------:R-:W2:Y:S01]  /*0200*/  LDG.E R16, desc[UR36][R16.64] ;  /* 0x0000002410107981 */ /* 0x000ea2000c1e1900 */
[----:B------:R-:W-:Y:S01]  /*0210*/  MOV R6, R25 ;  /* 0x0000001900067202 */ /* 0x000fe20000000f00 */
[----:B------:R-:W-:Y:S02]  /*0220*/  IMAD.MOV.U32 R7, RZ, RZ, R26 ;  /* 0x000000ffff077224 */ /* 0x000fe400078e001a */
[----:B------:R3:W-:Y:S01]  /*0230*/  STL [R1], R24 ;  /* 0x0000001801007387 */ /* 0x0007e20000100800 */
[----:B------:R3:W4:Y:S01]  /*0240*/  LDC.64 R8, c[0x4][R2] ;  /* 0x0100000002087b82 */ /* 0x0007220000000a00 */
[----:B-1----:R-:W-:Y:S01]  /*0250*/  MOV R4, UR4 ;  /* 0x0000000400047c02 */ /* 0x002fe20008000f00 */
[----:B------:R-:W-:-:S02]  /*0260*/  IMAD.U32 R5, RZ, RZ, UR5 ;  /* 0x00000005ff057e24 */ /* 0x000fc4000f8e00ff */
[----:B0-----:R-:W-:-:S04]  /*0270*/  IMAD.WIDE R22, R24, 0x4, R22 ;  /* 0x0000000418167825 */ /* 0x001fc800078e0216 */
[----:B--2---:R-:W-:-:S05]  /*0280*/  FADD R3, R3, R16 ;  /* 0x0000001003037221 */ /* 0x004fca0000000000 */
[----:B----4-:R3:W-:Y:S02]  /*0290*/  STG.E desc[UR36][R22.64], R3 ;  /* 0x0000000316007986 */ /* 0x0107e4000c101924 */
[----:B------:R-:W-:-:S07]  /*02a0*/  LEPC R20, `(.L_x_1) ;  /* 0x000000001014794e */ /* 0x000fce0000000000 */
[----:B---3--:R-:W-:Y:S05]  /*02b0*/  CALL.ABS.NOINC R8 ;  /* 0x0000000008007343 */ /* 0x008fea0003c00000 */
.L_x_1:
[----:B------:R-:W2:Y:S01]  /*02c0*/  LDG.E R22, desc[UR36][R22.64] ;  /* 0x0000002416167981 */ /* 0x000ea2000c1e1900 */
[----:B------:R-:W0:Y:S01]  /*02d0*/  LDC.64 R2, c[0x4][R2] ;  /* 0x0100000002027b82 */ /* 0x000e220000000a00 */
[----:B------:R-:W1:Y:S01]  /*02e0*/  LDCU.64 UR4, c[0x4][0x18] ;  /* 0x01000300ff0477ac */ /* 0x000e620008000a00 */
[----:B------:R-:W-:Y:S02]  /*02f0*/  MOV R6, R25 ;  /* 0x0000001900067202 */ /* 0x000fe40000000f00 */
[----:B------:R-:W-:Y:S02]  /*0300*/  MOV R7, R26 ;  /* 0x0000001a00077202 */ /* 0x000fe40000000f00 */
[----:B-1----:R-:W-:Y:S01]  /*0310*/  MOV R4, UR4 ;  /* 0x0000000400047c02 */ /* 0x002fe20008000f00 */
[----:B------:R-:W-:Y:S01]  /*0320*/  IMAD.U32 R5, RZ, RZ, UR5 ;  /* 0x00000005ff057e24 */ /* 0x000fe2000f8e00ff */
[----:B--2---:R-:W1:Y:S02]  /*0330*/  F2F.F64.F32 R8, R22 ;  /* 0x0000001600087310 */ /* 0x004e640000201800 */
[----:B01----:R1:W-:Y:S04]  /*0340*/  STL.64 [R1], R8 ;  /* 0x0000000801007387 */ /* 0x0033e80000100a00 */
[----:B------:R-:W-:-:S07]  /*0350*/  LEPC R20, `(.L_x_2) ;  /* 0x000000001014794e */ /* 0x000fce0000000000 */
[----:B-1----:R-:W-:Y:S05]  /*0360*/  CALL.ABS.NOINC R2 ;  /* 0x0000000002007343 */ /* 0x002fea0003c00000 */
.L_x_2:
[----:B------:R-:W-:Y:S05]  /*0370*/  EXIT ;  /* 0x000000000000794d */ /* 0x000fea0003800000 */
.L_x_3:
[----:B------:R-:W-:-:S00]  /*0380*/  BRA `(.L_x_3) ;  /* 0xfffffffc00fc7947 */ /* 0x000fc0000383ffff */
[----:B------:R-:W-:-:S00]  /*0390*/  NOP ;  /* 0x0000000000007918 */ /* 0x000fc00000000000 */
        /* <DEDUP_REMOVED lines=14> */
.L_x_4:


//--------------------- .nv.global.init           --------------------------
	.section	.nv.global.init,"aw",@progbits
.nv.global.init:
	.type		$str$2,@object
	.size		$str$2,($str - $str$2)
$str$2:
        /*0000*/ 	.byte	0x25, 0x66, 0x2e, 0x0a, 0x00
	.type		$str,@object
	.size		$str,($str$1 - $str)
$str:
        /*0005*/ 	.byte	0x41, 0x64, 0x64, 0x69, 0x6e, 0x67, 0x20, 0x25, 0x66, 0x20, 0x61, 0x6e, 0x64, 0x20, 0x25, 0x66
        /*0015*/ 	.byte	0x20, 0x0a, 0x00
	.type		$str$1,@object
	.size		$str$1,(.L_1 - $str$1)
$str$1:
        /*0018*/ 	.byte	0x46, 0x69, 0x6e, 0x69, 0x73, 0x68, 0x65, 0x64, 0x20, 0x66, 0x72, 0x6f, 0x6d, 0x20, 0x74, 0x68
        /*0028*/ 	.byte	0x72, 0x65, 0x61, 0x64, 0x20, 0x25, 0x64, 0x20, 0x0a, 0x00
.L_1:


//--------------------- .nv.shared.reserved.0     --------------------------
	.section	.nv.shared.reserved.0,"aw",@nobits
	.weak		__nv_reservedSMEM_offset_0_alias
	.size		__nv_reservedSMEM_offset_0_alias, 0, 64
	.other		__nv_reservedSMEM_offset_0_alias,@"STO_CUDA_RESERVED_SHARED STV_DEFAULT"
__nv_reservedSMEM_offset_0_alias:
	.zero		0
	.zero		64


//--------------------- .nv.constant0._Z14distanceKernelPfS_S_ --------------------------
	.section	.nv.constant0._Z14distanceKernelPfS_S_,"a",@progbits
	.sectionflags	@""
	.align	4
.nv.constant0._Z14distanceKernelPfS_S_:
	.zero		920


//--------------------- SYMBOLS --------------------------

	.type		.nv.reservedSmem.offset0,@object
	.size		.nv.reservedSmem.offset0,0x4
	.type		vprintf,@function
